	.headerflags	@"EF_CUDA_TEXMODE_UNIFIED EF_CUDA_64BIT_ADDRESS EF_CUDA_ACCELERATORS EF_CUDA_SM90 EF_CUDA_VIRTUAL_SM(EF_CUDA_SM90)"
	.elftype	@"ET_EXEC"


//--------------------- .nv.info                  --------------------------
	.section	.nv.info,"",@"SHT_CUDA_INFO"
	.align	4


	//----- nvinfo : EIATTR_REGCOUNT
	.align		4
        /*0000*/ 	.byte	0x04, 0x2f
        /*0002*/ 	.short	(.L_1 - .L_0)
	.align		4
.L_0:
        /*0004*/ 	.word	index@(triton_poi_fused_add_clamp_32)
        /*0008*/ 	.word	0x00000008


	//----- nvinfo : EIATTR_MIN_STACK_SIZE
	.align		4
.L_1:
        /*000c*/ 	.byte	0x04, 0x12
        /*000e*/ 	.short	(.L_3 - .L_2)
	.align		4
.L_2:
        /*0010*/ 	.word	index@(triton_poi_fused_add_clamp_32)
        /*0014*/ 	.word	0x00000000


	//----- nvinfo : EIATTR_FRAME_SIZE
	.align		4
.L_3:
        /*0018*/ 	.byte	0x04, 0x11
        /*001a*/ 	.short	(.L_5 - .L_4)
	.align		4
.L_4:
        /*001c*/ 	.word	index@(triton_poi_fused_add_clamp_32)
        /*0020*/ 	.word	0x00000000


	//----- nvinfo : EIATTR_MIN_STACK_SIZE
	.align		4
.L_5:
        /*0024*/ 	.byte	0x04, 0x12
        /*0026*/ 	.short	(.L_7 - .L_6)
	.align		4
.L_6:
        /*0028*/ 	.word	index@(triton_poi_fused_add_clamp_32)
        /*002c*/ 	.word	0x00000000
.L_7:


//--------------------- .nv.info.triton_poi_fused_add_clamp_32 --------------------------
	.section	.nv.info.triton_poi_fused_add_clamp_32,"",@"SHT_CUDA_INFO"
	.sectionflags	@""
	.align	4


	//----- nvinfo : EIATTR_CUDA_API_VERSION
	.align		4
        /*0000*/ 	.byte	0x04, 0x37
        /*0002*/ 	.short	(.L_9 - .L_8)
.L_8:
        /*0004*/ 	.word	0x0000007c


	//----- nvinfo : EIATTR_KPARAM_INFO
	.align		4
.L_9:
        /*0008*/ 	.byte	0x04, 0x17
        /*000a*/ 	.short	(.L_11 - .L_10)
.L_10:
        /*000c*/ 	.word	0x00000000
        /*0010*/ 	.short	0x0001
        /*0012*/ 	.short	0x0008
        /*0014*/ 	.byte	0x00, 0xf0, 0x11, 0x00


	//----- nvinfo : EIATTR_KPARAM_INFO
	.align		4
.L_11:
        /*0018*/ 	.byte	0x04, 0x17
        /*001a*/ 	.short	(.L_13 - .L_12)
.L_12:
        /*001c*/ 	.word	0x00000000
        /*0020*/ 	.short	0x0000
        /*0022*/ 	.short	0x0000
        /*0024*/ 	.byte	0x00, 0xf4, 0x21, 0x00


	//----- nvinfo : EIATTR_SPARSE_MMA_MASK
	.align		4
.L_13:
        /*0028*/ 	.byte	0x03, 0x50
        /*002a*/ 	.short	0x0000


	//----- nvinfo : EIATTR_MAXREG_COUNT
	.align		4
        /*002c*/ 	.byte	0x03, 0x1b
        /*002e*/ 	.short	0x00ff


	//----- nvinfo : EIATTR_EXIT_INSTR_OFFSETS
	.align		4
        /*0030*/ 	.byte	0x04, 0x1c
        /*0032*/ 	.short	(.L_15 - .L_14)


	//   ....[0]....
.L_14:
        /*0034*/ 	.word	0x00000100


	//   ....[1]....
        /*0038*/ 	.word	0x00000130


	//----- nvinfo : EIATTR_REQNTID
	.align		4
.L_15:
        /*003c*/ 	.byte	0x04, 0x10
        /*003e*/ 	.short	(.L_17 - .L_16)
.L_16:
        /*0040*/ 	.word	0x00000020
        /*0044*/ 	.word	0x00000001
        /*0048*/ 	.word	0x00000001


	//----- nvinfo : EIATTR_CBANK_PARAM_SIZE
	.align		4
.L_17:
        /*004c*/ 	.byte	0x03, 0x19
        /*004e*/ 	.short	0x000c


	//----- nvinfo : EIATTR_PARAM_CBANK
	.align		4
        /*0050*/ 	.byte	0x04, 0x0a
        /*0052*/ 	.short	(.L_19 - .L_18)
	.align		4
.L_18:
        /*0054*/ 	.word	index@(.nv.constant0.triton_poi_fused_add_clamp_32)
        /*0058*/ 	.short	0x0210
        /*005a*/ 	.short	0x000c


	//----- nvinfo : EIATTR_SW_WAR
	.align		4
.L_19:
        /*005c*/ 	.byte	0x04, 0x36
        /*005e*/ 	.short	(.L_21 - .L_20)
.L_20:
        /*0060*/ 	.word	0x00000008
.L_21:


//--------------------- .nv.callgraph             --------------------------
	.section	.nv.callgraph,"",@"SHT_CUDA_CALLGRAPH"
	.align	4
	.sectionentsize	8
	.align		4
        /*0000*/ 	.word	0x00000000
	.align		4
        /*0004*/ 	.word	0xffffffff
	.align		4
        /*0008*/ 	.word	0x00000000
	.align		4
        /*000c*/ 	.word	0xfffffffe
	.align		4
        /*0010*/ 	.word	0x00000000
	.align		4
        /*0014*/ 	.word	0xfffffffd
	.align		4
        /*0018*/ 	.word	0x00000000
	.align		4
        /*001c*/ 	.word	0xfffffffc


//--------------------- .text.triton_poi_fused_add_clamp_32 --------------------------
	.section	.text.triton_poi_fused_add_clamp_32,"ax",@progbits
	.align	128
        .global         triton_poi_fused_add_clamp_32
        .type           triton_poi_fused_add_clamp_32,@function
        .size           triton_poi_fused_add_clamp_32,(.L_x_1 - triton_poi_fused_add_clamp_32)
        .other          triton_poi_fused_add_clamp_32,@"STO_CUDA_ENTRY STV_DEFAULT"
triton_poi_fused_add_clamp_32:
.text.triton_poi_fused_add_clamp_32:
[----:B------:R-:W0:Y:S02]  /*0000*/  LDC R1, c[0x0][0x28] ;  /* 0x00000a00ff017b82 */ /* 0x000e240000000800 */
[----:B------:R-:W1:Y:S01]  /*0010*/  S2R R2, SR_TID.X ;  /* 0x0000000000027919 */ /* 0x000e620000002100 */
[----:B------:R-:W2:Y:S01]  /*0020*/  LDC.64 R4, c[0x0][0x210] ;  /* 0x00008400ff047b82 */ /* 0x000ea20000000a00 */
[----:B------:R-:W3:Y:S01]  /*0030*/  S2R R3, SR_CTAID.X ;  /* 0x0000000000037919 */ /* 0x000ee20000002500 */
[C---:B-1----:R-:W-:Y:S02]  /*0040*/  LOP3.LUT R0, R2.reuse, 0xf, RZ, 0xc0, !PT ;  /* 0x0000000f02007812 */ /* 0x042fe400078ec0ff */
[----:B------:R-:W-:-:S03]  /*0050*/  LOP3.LUT P0, RZ, R2, 0x10, RZ, 0xc0, !PT ;  /* 0x0000001002ff7812 */ /* 0x000fc6000780c0ff */
[----:B---3--:R-:W-:-:S04]  /*0060*/  IMAD R3, R3, 0x10, R0 ;  /* 0x0000001003037824 */ /* 0x008fc800078e0200 */
[C---:B--2---:R-:W-:Y:S01]  /*0070*/  IMAD.WIDE R4, R3.reuse, 0x8, R4 ;  /* 0x0000000803047825 */ /* 0x044fe200078e0204 */
[----:B------:R-:W-:Y:S02]  /*0080*/  I2FP.F32.S32 R0, R3 ;  /* 0x0000000300007245 */ /* 0x000fe40000201400 */
[----:B------:R-:W-:-:S03]  /*0090*/  ISETP.LT.AND P0, PT, R3, 0x10, !P0 ;  /* 0x000000100300780c */ /* 0x000fc60004701270 */
[----:B------:R-:W-:-:S05]  /*00a0*/  FMUL R0, R0, 0.066666670143604278564 ;  /* 0x3d88888900007820 */ /* 0x000fca0000400000 */
[----:B------:R-:W-:-:S06]  /*00b0*/  FMNMX R0, RZ, R0, !PT ;  /* 0x00000000ff007209 */ /* 0x000fcc0007800000 */
[----:B------:R-:W1:Y:S02]  /*00c0*/  F2I.TRUNC.NTZ R0, R0 ;  /* 0x0000000000007305 */ /* 0x000e64000020f100 */
[----:B-1----:R-:W-:-:S05]  /*00d0*/  VIMNMX R2, RZ, R0, PT ;  /* 0x00000000ff027248 */ /* 0x002fca0003fe0100 */
[----:B------:R-:W-:-:S05]  /*00e0*/  VIADD R2, R2, 0x1 ;  /* 0x0000000102027836 */ /* 0x000fca0000000000 */
[----:B------:R-:W-:Y:S01]  /*00f0*/  SHF.R.S32.HI R3, RZ, 0x1f, R2 ;  /* 0x0000001fff037819 */ /* 0x000fe20000011402 */
[----:B------:R-:W-:Y:S06]  /*0100*/  @!P0 EXIT ;  /* 0x000000000000894d */ /* 0x000fec0003800000 */
[----:B------:R-:W-:Y:S02]  /*0110*/  ULDC.64 UR4, c[0x0][0x208] ;  /* 0x0000820000047ab9 */ /* 0x000fe40000000a00 */
[----:B------:R-:W-:Y:S01]  /*0120*/  STG.E.64 desc[UR4][R4.64], R2 ;  /* 0x0000000204007986 */ /* 0x000fe2000c101b04 */
[----:B------:R-:W-:Y:S05]  /*0130*/  EXIT ;  /* 0x000000000000794d */ /* 0x000fea0003800000 */
.L_x_0:
[----:B------:R-:W-:-:S00]  /*0140*/  BRA `(.L_x_0) ;  /* 0xfffffffc00fc7947 */ /* 0x000fc0000383ffff */
[----:B------:R-:W-:-:S00]  /*0150*/  NOP ;  /* 0x0000000000007918 */ /* 0x000fc00000000000 */
        /* <DEDUP_REMOVED lines=10> */
.L_x_1:


//--------------------- .nv.constant0.triton_poi_fused_add_clamp_32 --------------------------
	.section	.nv.constant0.triton_poi_fused_add_clamp_32,"a",@progbits
	.sectionflags	@""
	.align	4
.nv.constant0.triton_poi_fused_add_clamp_32:
	.zero		540
